//
// Generated by NVIDIA NVVM Compiler
//
// Compiler Build ID: CL-36424714
// Cuda compilation tools, release 13.0, V13.0.88
// Based on NVVM 20.0.0
//

.version 9.0
.target sm_100
.address_size 64

	// .globl	_Z15MatrixMul_TiledPfS_S_iiii
.extern .shared .align 16 .b8 shared[];

.visible .entry _Z15MatrixMul_TiledPfS_S_iiii(
	.param .u64 .ptr .align 1 _Z15MatrixMul_TiledPfS_S_iiii_param_0,
	.param .u64 .ptr .align 1 _Z15MatrixMul_TiledPfS_S_iiii_param_1,
	.param .u64 .ptr .align 1 _Z15MatrixMul_TiledPfS_S_iiii_param_2,
	.param .u32 _Z15MatrixMul_TiledPfS_S_iiii_param_3,
	.param .u32 _Z15MatrixMul_TiledPfS_S_iiii_param_4,
	.param .u32 _Z15MatrixMul_TiledPfS_S_iiii_param_5,
	.param .u32 _Z15MatrixMul_TiledPfS_S_iiii_param_6
)
{
	.reg .pred 	%p<31>;
	.reg .b32 	%r<140>;
	.reg .b32 	%f<107>;
	.reg .b64 	%rd<13>;

	ld.param.u64 	%rd3, [_Z15MatrixMul_TiledPfS_S_iiii_param_0];
	ld.param.u64 	%rd4, [_Z15MatrixMul_TiledPfS_S_iiii_param_1];
	ld.param.u64 	%rd5, [_Z15MatrixMul_TiledPfS_S_iiii_param_2];
	ld.param.u32 	%r32, [_Z15MatrixMul_TiledPfS_S_iiii_param_3];
	ld.param.u32 	%r35, [_Z15MatrixMul_TiledPfS_S_iiii_param_4];
	ld.param.u32 	%r33, [_Z15MatrixMul_TiledPfS_S_iiii_param_5];
	ld.param.u32 	%r34, [_Z15MatrixMul_TiledPfS_S_iiii_param_6];
	mov.u32 	%r1, %tid.x;
	mov.u32 	%r2, %tid.y;
	mov.u32 	%r36, %ctaid.y;
	mov.u32 	%r37, %ntid.y;
	mad.lo.s32 	%r3, %r36, %r37, %r2;
	mov.u32 	%r38, %ctaid.x;
	mov.u32 	%r39, %ntid.x;
	mad.lo.s32 	%r4, %r38, %r39, %r1;
	setp.ge.s32 	%p1, %r3, %r35;
	setp.ge.s32 	%p2, %r4, %r33;
	or.pred  	%p3, %p1, %p2;
	@%p3 bra 	$L__BB0_50;
	add.s32 	%r40, %r32, -1;
	div.s32 	%r5, %r40, %r34;
	setp.lt.s32 	%p4, %r5, 0;
	mov.f32 	%f85, 0f00000000;
	@%p4 bra 	$L__BB0_49;
	mul.lo.s32 	%r42, %r34, %r34;
	shl.b32 	%r43, %r42, 2;
	mov.u32 	%r44, shared;
	add.s32 	%r6, %r44, %r43;
	mad.lo.s32 	%r7, %r32, %r3, %r1;
	mul.lo.s32 	%r8, %r34, %r2;
	add.s32 	%r45, %r8, %r1;
	shl.b32 	%r46, %r45, 2;
	add.s32 	%r9, %r44, %r46;
	add.s32 	%r10, %r6, %r46;
	and.b32  	%r11, %r34, 7;
	and.b32  	%r12, %r34, 3;
	and.b32  	%r13, %r34, 2147483640;
	and.b32  	%r14, %r34, 1;
	cvta.to.global.u64 	%rd1, %rd3;
	cvta.to.global.u64 	%rd2, %rd4;
	mov.f32 	%f85, 0f00000000;
	mov.b32 	%r135, 0;
$L__BB0_3:
	mov.u32 	%r15, %r135;
	mul.lo.s32 	%r16, %r15, %r34;
	add.s32 	%r17, %r16, %r2;
	add.s32 	%r47, %r16, %r1;
	setp.ge.s32 	%p5, %r47, %r32;
	mov.f32 	%f82, 0f00000000;
	@%p5 bra 	$L__BB0_5;
	add.s32 	%r48, %r7, %r16;
	mul.wide.s32 	%rd6, %r48, 4;
	add.s64 	%rd7, %rd1, %rd6;
	ld.global.f32 	%f82, [%rd7];
$L__BB0_5:
	st.shared.f32 	[%r9], %f82;
	setp.ge.s32 	%p6, %r17, %r32;
	mov.f32 	%f83, 0f00000000;
	@%p6 bra 	$L__BB0_7;
	mad.lo.s32 	%r49, %r17, %r32, %r4;
	mul.wide.s32 	%rd8, %r49, 4;
	add.s64 	%rd9, %rd2, %rd8;
	ld.global.f32 	%f83, [%rd9];
$L__BB0_7:
	setp.lt.s32 	%p7, %r34, 1;
	st.shared.f32 	[%r10], %f83;
	bar.sync 	0;
	@%p7 bra 	$L__BB0_48;
	setp.lt.u32 	%p8, %r34, 8;
	mov.b32 	%r138, 0;
	@%p8 bra 	$L__BB0_27;
	mov.b32 	%r136, 0;
$L__BB0_10:
	.pragma "nounroll";
	add.s32 	%r19, %r136, %r16;
	setp.ge.s32 	%p9, %r19, %r32;
	add.s32 	%r52, %r136, %r8;
	shl.b32 	%r53, %r52, 2;
	mov.u32 	%r54, shared;
	add.s32 	%r20, %r54, %r53;
	@%p9 bra 	$L__BB0_12;
	ld.shared.f32 	%f49, [%r20];
	mad.lo.s32 	%r55, %r136, %r34, %r1;
	shl.b32 	%r56, %r55, 2;
	add.s32 	%r57, %r6, %r56;
	ld.shared.f32 	%f50, [%r57];
	fma.rn.f32 	%f85, %f49, %f50, %f85;
$L__BB0_12:
	add.s32 	%r58, %r19, 1;
	setp.ge.s32 	%p10, %r58, %r32;
	@%p10 bra 	$L__BB0_14;
	ld.shared.f32 	%f51, [%r20+4];
	mad.lo.s32 	%r59, %r34, %r136, %r34;
	add.s32 	%r60, %r59, %r1;
	shl.b32 	%r61, %r60, 2;
	add.s32 	%r62, %r6, %r61;
	ld.shared.f32 	%f52, [%r62];
	fma.rn.f32 	%f85, %f51, %f52, %f85;
$L__BB0_14:
	add.s32 	%r63, %r19, 2;
	setp.ge.s32 	%p11, %r63, %r32;
	@%p11 bra 	$L__BB0_16;
	add.s32 	%r64, %r136, 2;
	ld.shared.f32 	%f53, [%r20+8];
	mad.lo.s32 	%r65, %r64, %r34, %r1;
	shl.b32 	%r66, %r65, 2;
	add.s32 	%r67, %r6, %r66;
	ld.shared.f32 	%f54, [%r67];
	fma.rn.f32 	%f85, %f53, %f54, %f85;
$L__BB0_16:
	add.s32 	%r68, %r19, 3;
	setp.ge.s32 	%p12, %r68, %r32;
	@%p12 bra 	$L__BB0_18;
	add.s32 	%r69, %r136, 3;
	ld.shared.f32 	%f55, [%r20+12];
	mad.lo.s32 	%r70, %r69, %r34, %r1;
	shl.b32 	%r71, %r70, 2;
	add.s32 	%r72, %r6, %r71;
	ld.shared.f32 	%f56, [%r72];
	fma.rn.f32 	%f85, %f55, %f56, %f85;
$L__BB0_18:
	add.s32 	%r73, %r19, 4;
	setp.ge.s32 	%p13, %r73, %r32;
	@%p13 bra 	$L__BB0_20;
	add.s32 	%r74, %r136, 4;
	ld.shared.f32 	%f57, [%r20+16];
	mad.lo.s32 	%r75, %r74, %r34, %r1;
	shl.b32 	%r76, %r75, 2;
	add.s32 	%r77, %r6, %r76;
	ld.shared.f32 	%f58, [%r77];
	fma.rn.f32 	%f85, %f57, %f58, %f85;
$L__BB0_20:
	add.s32 	%r78, %r19, 5;
	setp.ge.s32 	%p14, %r78, %r32;
	@%p14 bra 	$L__BB0_22;
	add.s32 	%r79, %r136, 5;
	ld.shared.f32 	%f59, [%r20+20];
	mad.lo.s32 	%r80, %r79, %r34, %r1;
	shl.b32 	%r81, %r80, 2;
	add.s32 	%r82, %r6, %r81;
	ld.shared.f32 	%f60, [%r82];
	fma.rn.f32 	%f85, %f59, %f60, %f85;
$L__BB0_22:
	add.s32 	%r83, %r19, 6;
	setp.ge.s32 	%p15, %r83, %r32;
	@%p15 bra 	$L__BB0_24;
	add.s32 	%r84, %r136, 6;
	ld.shared.f32 	%f61, [%r20+24];
	mad.lo.s32 	%r85, %r84, %r34, %r1;
	shl.b32 	%r86, %r85, 2;
	add.s32 	%r87, %r6, %r86;
	ld.shared.f32 	%f62, [%r87];
	fma.rn.f32 	%f85, %f61, %f62, %f85;
$L__BB0_24:
	add.s32 	%r88, %r19, 7;
	setp.ge.s32 	%p16, %r88, %r32;
	@%p16 bra 	$L__BB0_26;
	add.s32 	%r89, %r136, 7;
	ld.shared.f32 	%f63, [%r20+28];
	mad.lo.s32 	%r90, %r89, %r34, %r1;
	shl.b32 	%r91, %r90, 2;
	add.s32 	%r92, %r6, %r91;
	ld.shared.f32 	%f64, [%r92];
	fma.rn.f32 	%f85, %f63, %f64, %f85;
$L__BB0_26:
	add.s32 	%r136, %r136, 8;
	setp.ne.s32 	%p17, %r136, %r13;
	mov.u32 	%r138, %r13;
	@%p17 bra 	$L__BB0_10;
$L__BB0_27:
	setp.eq.s32 	%p18, %r11, 0;
	@%p18 bra 	$L__BB0_48;
	add.s32 	%r93, %r11, -1;
	setp.lt.u32 	%p19, %r93, 3;
	@%p19 bra 	$L__BB0_38;
	add.s32 	%r23, %r138, %r16;
	setp.ge.s32 	%p20, %r23, %r32;
	add.s32 	%r94, %r138, %r8;
	shl.b32 	%r95, %r94, 2;
	mov.u32 	%r96, shared;
	add.s32 	%r24, %r96, %r95;
	@%p20 bra 	$L__BB0_31;
	ld.shared.f32 	%f66, [%r24];
	mad.lo.s32 	%r97, %r138, %r34, %r1;
	shl.b32 	%r98, %r97, 2;
	add.s32 	%r99, %r6, %r98;
	ld.shared.f32 	%f67, [%r99];
	fma.rn.f32 	%f85, %f66, %f67, %f85;
$L__BB0_31:
	add.s32 	%r100, %r23, 1;
	setp.ge.s32 	%p21, %r100, %r32;
	@%p21 bra 	$L__BB0_33;
	ld.shared.f32 	%f68, [%r24+4];
	mad.lo.s32 	%r101, %r34, %r138, %r34;
	add.s32 	%r102, %r101, %r1;
	shl.b32 	%r103, %r102, 2;
	add.s32 	%r104, %r6, %r103;
	ld.shared.f32 	%f69, [%r104];
	fma.rn.f32 	%f85, %f68, %f69, %f85;
$L__BB0_33:
	add.s32 	%r105, %r23, 2;
	setp.ge.s32 	%p22, %r105, %r32;
	@%p22 bra 	$L__BB0_35;
	add.s32 	%r106, %r138, 2;
	ld.shared.f32 	%f70, [%r24+8];
	mad.lo.s32 	%r107, %r106, %r34, %r1;
	shl.b32 	%r108, %r107, 2;
	add.s32 	%r109, %r6, %r108;
	ld.shared.f32 	%f71, [%r109];
	fma.rn.f32 	%f85, %f70, %f71, %f85;
$L__BB0_35:
	add.s32 	%r110, %r23, 3;
	setp.ge.s32 	%p23, %r110, %r32;
	@%p23 bra 	$L__BB0_37;
	add.s32 	%r111, %r138, 3;
	ld.shared.f32 	%f72, [%r24+12];
	mad.lo.s32 	%r112, %r111, %r34, %r1;
	shl.b32 	%r113, %r112, 2;
	add.s32 	%r114, %r6, %r113;
	ld.shared.f32 	%f73, [%r114];
	fma.rn.f32 	%f85, %f72, %f73, %f85;
$L__BB0_37:
	add.s32 	%r138, %r138, 4;
$L__BB0_38:
	setp.eq.s32 	%p24, %r12, 0;
	@%p24 bra 	$L__BB0_48;
	setp.eq.s32 	%p25, %r12, 1;
	@%p25 bra 	$L__BB0_45;
	add.s32 	%r27, %r138, %r16;
	setp.ge.s32 	%p26, %r27, %r32;
	add.s32 	%r115, %r138, %r8;
	shl.b32 	%r116, %r115, 2;
	mov.u32 	%r117, shared;
	add.s32 	%r28, %r117, %r116;
	@%p26 bra 	$L__BB0_42;
	ld.shared.f32 	%f75, [%r28];
	mad.lo.s32 	%r118, %r138, %r34, %r1;
	shl.b32 	%r119, %r118, 2;
	add.s32 	%r120, %r6, %r119;
	ld.shared.f32 	%f76, [%r120];
	fma.rn.f32 	%f85, %f75, %f76, %f85;
$L__BB0_42:
	add.s32 	%r121, %r27, 1;
	setp.ge.s32 	%p27, %r121, %r32;
	@%p27 bra 	$L__BB0_44;
	ld.shared.f32 	%f77, [%r28+4];
	mad.lo.s32 	%r122, %r34, %r138, %r34;
	add.s32 	%r123, %r122, %r1;
	shl.b32 	%r124, %r123, 2;
	add.s32 	%r125, %r6, %r124;
	ld.shared.f32 	%f78, [%r125];
	fma.rn.f32 	%f85, %f77, %f78, %f85;
$L__BB0_44:
	add.s32 	%r138, %r138, 2;
$L__BB0_45:
	setp.eq.s32 	%p28, %r14, 0;
	@%p28 bra 	$L__BB0_48;
	add.s32 	%r126, %r138, %r16;
	setp.ge.s32 	%p29, %r126, %r32;
	@%p29 bra 	$L__BB0_48;
	add.s32 	%r127, %r138, %r8;
	shl.b32 	%r128, %r127, 2;
	mov.u32 	%r129, shared;
	add.s32 	%r130, %r129, %r128;
	ld.shared.f32 	%f79, [%r130];
	mad.lo.s32 	%r131, %r138, %r34, %r1;
	shl.b32 	%r132, %r131, 2;
	add.s32 	%r133, %r6, %r132;
	ld.shared.f32 	%f80, [%r133];
	fma.rn.f32 	%f85, %f79, %f80, %f85;
$L__BB0_48:
	bar.sync 	0;
	add.s32 	%r135, %r15, 1;
	setp.ne.s32 	%p30, %r15, %r5;
	@%p30 bra 	$L__BB0_3;
$L__BB0_49:
	mad.lo.s32 	%r134, %r33, %r3, %r4;
	cvta.to.global.u64 	%rd10, %rd5;
	mul.wide.s32 	%rd11, %r134, 4;
	add.s64 	%rd12, %rd10, %rd11;
	st.global.f32 	[%rd12], %f85;
$L__BB0_50:
	ret;

}


// ===== COMPILED SASS (sm_100) =====

	.target	sm_100

	.elftype	@"ET_EXEC"


//--------------------- .note.nv.tkinfo           --------------------------
	.section	.note.nv.tkinfo,"",@"SHT_NOTE"
	.sectionflags	@"SHF_NOTE_NV_TKINFO"
	.tkinfo
        /*0018*/ 	.word	0x00000002
        /*0030*/ 	.string	""
        /*0030*/ 	.string	"ptxas"
        /*0030*/ 	.string	"Cuda compilation tools, release 13.0, V13.0.88"
        /*0030*/ 	.string	"Build cuda_13.0.r13.0/compiler.36424714_0"
        /*0030*/ 	.string	"-arch sm_100 -m 64 "



//--------------------- .note.nv.cuinfo           --------------------------
	.section	.note.nv.cuinfo,"",@"SHT_NOTE"
	.sectionflags	@"SHF_NOTE_NV_CUINFO"
        /*0018*/ 	.short	0x0002
        /*001a*/ 	.short	0x0064
        /*001c*/ 	.short	0x0082
	.zero		2


//--------------------- .nv.info                  --------------------------
	.section	.nv.info,"",@"SHT_CUDA_INFO"
	.align	4


	//----- nvinfo : EIATTR_REGCOUNT
	.align		4
        /*0000*/ 	.byte	0x04, 0x2f
        /*0002*/ 	.short	(.L_1 - .L_0)
	.align		4
.L_0:
        /*0004*/ 	.word	index@(_Z15MatrixMul_TiledPfS_S_iiii)
        /*0008*/ 	.word	0x0000001e


	//----- nvinfo : EIATTR_FRAME_SIZE
	.align		4
.L_1:
        /*000c*/ 	.byte	0x04, 0x11
        /*000e*/ 	.short	(.L_3 - .L_2)
	.align		4
.L_2:
        /*0010*/ 	.word	index@(_Z15MatrixMul_TiledPfS_S_iiii)
        /*0014*/ 	.word	0x00000000


	//----- nvinfo : EIATTR_MIN_STACK_SIZE
	.align		4
.L_3:
        /*0018*/ 	.byte	0x04, 0x12
        /*001a*/ 	.short	(.L_5 - .L_4)
	.align		4
.L_4:
        /*001c*/ 	.word	index@(_Z15MatrixMul_TiledPfS_S_iiii)
        /*0020*/ 	.word	0x00000000
.L_5:


//--------------------- .nv.compat                --------------------------
	.section	.nv.compat,"",@"SHT_CUDA_COMPAT_INFO"
	.align	4
        /*0000*/ 	.byte	0x02, 0x09, 0x00, 0x00, 0x02, 0x02, 0x01, 0x00, 0x02, 0x05, 0x05, 0x00, 0x03, 0x07, 0x01, 0x01
        /*0010*/ 	.byte	0x02, 0x03, 0x00, 0x00, 0x02, 0x06, 0x01, 0x00, 0x04, 0x0b, 0x08, 0x00, 0x09, 0x00, 0x00, 0x00
        /*0020*/ 	.byte	0x00, 0x00, 0x00, 0x00


//--------------------- .nv.info._Z15MatrixMul_TiledPfS_S_iiii --------------------------
	.section	.nv.info._Z15MatrixMul_TiledPfS_S_iiii,"",@"SHT_CUDA_INFO"
	.sectionflags	@""
	.align	4


	//----- nvinfo : EIATTR_CUDA_API_VERSION
	.align		4
        /*0000*/ 	.byte	0x04, 0x37
        /*0002*/ 	.short	(.L_7 - .L_6)
.L_6:
        /*0004*/ 	.word	0x00000082


	//----- nvinfo : EIATTR_KPARAM_INFO
	.align		4
.L_7:
        /*0008*/ 	.byte	0x04, 0x17
        /*000a*/ 	.short	(.L_9 - .L_8)
.L_8:
        /*000c*/ 	.word	0x00000000
        /*0010*/ 	.short	0x0006
        /*0012*/ 	.short	0x0024
        /*0014*/ 	.byte	0x00, 0xf0, 0x11, 0x00


	//----- nvinfo : EIATTR_KPARAM_INFO
	.align		4
.L_9:
        /*0018*/ 	.byte	0x04, 0x17
        /*001a*/ 	.short	(.L_11 - .L_10)
.L_10:
        /*001c*/ 	.word	0x00000000
        /*0020*/ 	.short	0x0005
        /*0022*/ 	.short	0x0020
        /*0024*/ 	.byte	0x00, 0xf0, 0x11, 0x00


	//----- nvinfo : EIATTR_KPARAM_INFO
	.align		4
.L_11:
        /*0028*/ 	.byte	0x04, 0x17
        /*002a*/ 	.short	(.L_13 - .L_12)
.L_12:
        /*002c*/ 	.word	0x00000000
        /*0030*/ 	.short	0x0004
        /*0032*/ 	.short	0x001c
        /*0034*/ 	.byte	0x00, 0xf0, 0x11, 0x00


	//----- nvinfo : EIATTR_KPARAM_INFO
	.align		4
.L_13:
        /*0038*/ 	.byte	0x04, 0x17
        /*003a*/ 	.short	(.L_15 - .L_14)
.L_14:
        /*003c*/ 	.word	0x00000000
        /*0040*/ 	.short	0x0003
        /*0042*/ 	.short	0x0018
        /*0044*/ 	.byte	0x00, 0xf0, 0x11, 0x00


	//----- nvinfo : EIATTR_KPARAM_INFO
	.align		4
.L_15:
        /*0048*/ 	.byte	0x04, 0x17
        /*004a*/ 	.short	(.L_17 - .L_16)
.L_16:
        /*004c*/ 	.word	0x00000000
        /*0050*/ 	.short	0x0002
        /*0052*/ 	.short	0x0010
        /*0054*/ 	.byte	0x00, 0xf5, 0x21, 0x00


	//----- nvinfo : EIATTR_KPARAM_INFO
	.align		4
.L_17:
        /*0058*/ 	.byte	0x04, 0x17
        /*005a*/ 	.short	(.L_19 - .L_18)
.L_18:
        /*005c*/ 	.word	0x00000000
        /*0060*/ 	.short	0x0001
        /*0062*/ 	.short	0x0008
        /*0064*/ 	.byte	0x00, 0xf5, 0x21, 0x00


	//----- nvinfo : EIATTR_KPARAM_INFO
	.align		4
.L_19:
        /*0068*/ 	.byte	0x04, 0x17
        /*006a*/ 	.short	(.L_21 - .L_20)
.L_20:
        /*006c*/ 	.word	0x00000000
        /*0070*/ 	.short	0x0000
        /*0072*/ 	.short	0x0000
        /*0074*/ 	.byte	0x00, 0xf5, 0x21, 0x00


	//----- nvinfo : EIATTR_SPARSE_MMA_MASK
	.align		4
.L_21:
        /*0078*/ 	.byte	0x03, 0x50
        /*007a*/ 	.short	0x0000


	//----- nvinfo : EIATTR_MAXREG_COUNT
	.align		4
        /*007c*/ 	.byte	0x03, 0x1b
        /*007e*/ 	.short	0x00ff


	//----- nvinfo : EIATTR_NUM_BARRIERS
	.align		4
        /*0080*/ 	.byte	0x02, 0x4c
        /*0082*/ 	.byte	0x01
	.zero		1


	//----- nvinfo : EIATTR_MERCURY_ISA_VERSION
	.align		4
        /*0084*/ 	.byte	0x03, 0x5f
        /*0086*/ 	.short	0x0101


	//----- nvinfo : EIATTR_VRC_CTA_INIT_COUNT
	.align		4
        /*0088*/ 	.byte	0x02, 0x4a
	.zero		1
	.zero		1


	//----- nvinfo : EIATTR_EXIT_INSTR_OFFSETS
	.align		4
        /*008c*/ 	.byte	0x04, 0x1c
        /*008e*/ 	.short	(.L_23 - .L_22)


	//   ....[0]....
.L_22:
        /*0090*/ 	.word	0x000000d0


	//   ....[1]....
        /*0094*/ 	.word	0x00000f80


	//----- nvinfo : EIATTR_CBANK_PARAM_SIZE
	.align		4
.L_23:
        /*0098*/ 	.byte	0x03, 0x19
        /*009a*/ 	.short	0x0028


	//----- nvinfo : EIATTR_PARAM_CBANK
	.align		4
        /*009c*/ 	.byte	0x04, 0x0a
        /*009e*/ 	.short	(.L_25 - .L_24)
	.align		4
.L_24:
        /*00a0*/ 	.word	index@(.nv.constant0._Z15MatrixMul_TiledPfS_S_iiii)
        /*00a4*/ 	.short	0x0380
        /*00a6*/ 	.short	0x0028


	//----- nvinfo : EIATTR_SW_WAR
	.align		4
.L_25:
        /*00a8*/ 	.byte	0x04, 0x36
        /*00aa*/ 	.short	(.L_27 - .L_26)
.L_26:
        /*00ac*/ 	.word	0x00000008
.L_27:


//--------------------- .nv.callgraph             --------------------------
	.section	.nv.callgraph,"",@"SHT_CUDA_CALLGRAPH"
	.align	4
	.sectionentsize	8
	.align		4
        /*0000*/ 	.word	0x00000000
	.align		4
        /*0004*/ 	.word	0xffffffff
	.align		4
        /*0008*/ 	.word	0x00000000
	.align		4
        /*000c*/ 	.word	0xfffffffe
	.align		4
        /*0010*/ 	.word	0x00000000
	.align		4
        /*0014*/ 	.word	0xfffffffd
	.align		4
        /*0018*/ 	.word	0x00000000
	.align		4
        /*001c*/ 	.word	0xfffffffc


//--------------------- .text._Z15MatrixMul_TiledPfS_S_iiii --------------------------
	.section	.text._Z15MatrixMul_TiledPfS_S_iiii,"ax",@progbits
	.align	128
        .global         _Z15MatrixMul_TiledPfS_S_iiii
        .type           _Z15MatrixMul_TiledPfS_S_iiii,@function
        .size           _Z15MatrixMul_TiledPfS_S_iiii,(.L_x_8 - _Z15MatrixMul_TiledPfS_S_iiii)
        .other          _Z15MatrixMul_TiledPfS_S_iiii,@"STO_CUDA_ENTRY STV_DEFAULT"
_Z15MatrixMul_TiledPfS_S_iiii:
.text._Z15MatrixMul_TiledPfS_S_iiii:
[----:B------:R-:W-:Y:S01]  /*0000*/  LDC R1, c[0x0][0x37c] ;  /* 0x0000df00ff017b82 */ /* 0x000fe20000000800 */
[----:B------:R-:W0:Y:S07]  /*0010*/  S2R R6, SR_TID.X ;  /* 0x0000000000067919 */ /* 0x000e2e0000002100 */
[----:B------:R-:W1:Y:S01]  /*0020*/  LDC R0, c[0x0][0x364] ;  /* 0x0000d900ff007b82 */ /* 0x000e620000000800 */
[----:B------:R-:W2:Y:S01]  /*0030*/  LDCU UR6, c[0x0][0x3a0] ;  /* 0x00007400ff0677ac */ /* 0x000ea20008000800 */
[----:B------:R-:W1:Y:S01]  /*0040*/  S2R R7, SR_TID.Y ;  /* 0x0000000000077919 */ /* 0x000e620000002200 */
[----:B------:R-:W3:Y:S05]  /*0050*/  LDCU UR7, c[0x0][0x39c] ;  /* 0x00007380ff0777ac */ /* 0x000eea0008000800 */
[----:B------:R-:W0:Y:S08]  /*0060*/  S2UR UR5, SR_CTAID.X ;  /* 0x00000000000579c3 */ /* 0x000e300000002500 */
[----:B------:R-:W0:Y:S08]  /*0070*/  LDC R3, c[0x0][0x360] ;  /* 0x0000d800ff037b82 */ /* 0x000e300000000800 */
[----:B------:R-:W1:Y:S01]  /*0080*/  S2UR UR4, SR_CTAID.Y ;  /* 0x00000000000479c3 */ /* 0x000e620000002600 */
[----:B0-----:R-:W-:-:S05]  /*0090*/  IMAD R8, R3, UR5, R6 ;  /* 0x0000000503087c24 */ /* 0x001fca000f8e0206 */
[----:B--2---:R-:W-:Y:S01]  /*00a0*/  ISETP.GE.AND P0, PT, R8, UR6, PT ;  /* 0x0000000608007c0c */ /* 0x004fe2000bf06270 */
[----:B-1----:R-:W-:-:S05]  /*00b0*/  IMAD R9, R0, UR4, R7 ;  /* 0x0000000400097c24 */ /* 0x002fca000f8e0207 */
[----:B---3--:R-:W-:-:S13]  /*00c0*/  ISETP.GE.OR P0, PT, R9, UR7, P0 ;  /* 0x0000000709007c0c */ /* 0x008fda0008706670 */
[----:B------:R-:W-:Y:S05]  /*00d0*/  @P0 EXIT ;  /* 0x000000000000094d */ /* 0x000fea0003800000 */
[----:B------:R-:W0:Y:S01]  /*00e0*/  LDC R13, c[0x0][0x3a4] ;  /* 0x0000e900ff0d7b82 */ /* 0x000e220000000800 */
[----:B------:R-:W1:Y:S07]  /*00f0*/  LDCU.64 UR8, c[0x0][0x358] ;  /* 0x00006b00ff0877ac */ /* 0x000e6e0008000a00 */
[----:B------:R-:W2:Y:S01]  /*0100*/  LDC R11, c[0x0][0x398] ;  /* 0x0000e600ff0b7b82 */ /* 0x000ea20000000800 */
[----:B0-----:R-:W-:-:S04]  /*0110*/  IABS R5, R13 ;  /* 0x0000000d00057213 */ /* 0x001fc80000000000 */
[----:B------:R-:W0:Y:S01]  /*0120*/  I2F.RP R4, R5 ;  /* 0x0000000500047306 */ /* 0x000e220000209400 */
[----:B--2---:R-:W-:-:S07]  /*0130*/  IADD3 R0, PT, PT, R11, -0x1, RZ ;  /* 0xffffffff0b007810 */ /* 0x004fce0007ffe0ff */
[----:B0-----:R-:W0:Y:S02]  /*0140*/  MUFU.RCP R4, R4 ;  /* 0x0000000400047308 */ /* 0x001e240000001000 */
[----:B0-----:R-:W-:Y:S02]  /*0150*/  IADD3 R2, PT, PT, R4, 0xffffffe, RZ ;  /* 0x0ffffffe04027810 */ /* 0x001fe40007ffe0ff */
[----:B------:R-:W-:-:S04]  /*0160*/  IABS R4, R0 ;  /* 0x0000000000047213 */ /* 0x000fc80000000000 */
[----:B------:R0:W2:Y:S01]  /*0170*/  F2I.FTZ.U32.TRUNC.NTZ R3, R2 ;  /* 0x0000000200037305 */ /* 0x0000a2000021f000 */
[----:B------:R-:W-:-:S04]  /*0180*/  LOP3.LUT R0, R0, R13, RZ, 0x3c, !PT ;  /* 0x0000000d00007212 */ /* 0x000fc800078e3cff */
[----:B------:R-:W-:Y:S01]  /*0190*/  ISETP.GE.AND P2, PT, R0, RZ, PT ;  /* 0x000000ff0000720c */ /* 0x000fe20003f46270 */
[----:B------:R-:W-:Y:S02]  /*01a0*/  IMAD.MOV.U32 R0, RZ, RZ, RZ ;  /* 0x000000ffff007224 */ /* 0x000fe400078e00ff */
[----:B0-----:R-:W-:Y:S02]  /*01b0*/  IMAD.MOV.U32 R2, RZ, RZ, RZ ;  /* 0x000000ffff027224 */ /* 0x001fe400078e00ff */
[----:B--2---:R-:W-:-:S04]  /*01c0*/  IMAD.MOV R10, RZ, RZ, -R3 ;  /* 0x000000ffff0a7224 */ /* 0x004fc800078e0a03 */
[----:B------:R-:W-:-:S04]  /*01d0*/  IMAD R15, R10, R5, RZ ;  /* 0x000000050a0f7224 */ /* 0x000fc800078e02ff */
[----:B------:R-:W-:-:S06]  /*01e0*/  IMAD.HI.U32 R3, R3, R15, R2 ;  /* 0x0000000f03037227 */ /* 0x000fcc00078e0002 */
[----:B------:R-:W-:-:S05]  /*01f0*/  IMAD.HI.U32 R10, R3, R4, RZ ;  /* 0x00000004030a7227 */ /* 0x000fca00078e00ff */
[----:B------:R-:W-:-:S05]  /*0200*/  IADD3 R3, PT, PT, -R10, RZ, RZ ;  /* 0x000000ff0a037210 */ /* 0x000fca0007ffe1ff */
[----:B------:R-:W-:-:S05]  /*0210*/  IMAD R2, R5, R3, R4 ;  /* 0x0000000305027224 */ /* 0x000fca00078e0204 */
[----:B------:R-:W-:-:S13]  /*0220*/  ISETP.GT.U32.AND P1, PT, R5, R2, PT ;  /* 0x000000020500720c */ /* 0x000fda0003f24070 */
[----:B------:R-:W-:Y:S01]  /*0230*/  @!P1 IMAD.IADD R2, R2, 0x1, -R5 ;  /* 0x0000000102029824 */ /* 0x000fe200078e0a05 */
[----:B------:R-:W-:Y:S02]  /*0240*/  @!P1 IADD3 R10, PT, PT, R10, 0x1, RZ ;  /* 0x000000010a0a9810 */ /* 0x000fe40007ffe0ff */
[----:B------:R-:W-:Y:S02]  /*0250*/  ISETP.NE.AND P1, PT, R13, RZ, PT ;  /* 0x000000ff0d00720c */ /* 0x000fe40003f25270 */
[----:B------:R-:W-:-:S13]  /*0260*/  ISETP.GE.U32.AND P0, PT, R2, R5, PT ;  /* 0x000000050200720c */ /* 0x000fda0003f06070 */
[----:B------:R-:W-:-:S05]  /*0270*/  @P0 VIADD R10, R10, 0x1 ;  /* 0x000000010a0a0836 */ /* 0x000fca0000000000 */
[----:B------:R-:W-:Y:S02]  /*0280*/  @!P2 IADD3 R10, PT, PT, -R10, RZ, RZ ;  /* 0x000000ff0a0aa210 */ /* 0x000fe40007ffe1ff */
[----:B------:R-:W-:-:S04]  /*0290*/  @!P1 LOP3.LUT R10, RZ, R13, RZ, 0x33, !PT ;  /* 0x0000000dff0a9212 */ /* 0x000fc800078e33ff */
[----:B------:R-:W-:-:S13]  /*02a0*/  ISETP.GE.AND P0, PT, R10, RZ, PT ;  /* 0x000000ff0a00720c */ /* 0x000fda0003f06270 */
[----:B-1----:R-:W-:Y:S05]  /*02b0*/  @!P0 BRA `(.L_x_0) ;  /* 0x0000000c001c8947 */ /* 0x002fea0003800000 */
[----:B------:R-:W0:Y:S01]  /*02c0*/  S2R R3, SR_CgaCtaId ;  /* 0x0000000000037919 */ /* 0x000e220000008800 */
[----:B------:R-:W-:Y:S01]  /*02d0*/  MOV R0, 0x400 ;  /* 0x0000040000007802 */ /* 0x000fe20000000f00 */
[CC--:B------:R-:W-:Y:S01]  /*02e0*/  IMAD R12, R13.reuse, R13.reuse, RZ ;  /* 0x0000000d0d0c7224 */ /* 0x0c0fe200078e02ff */
[----:B------:R-:W-:Y:S01]  /*02f0*/  LOP3.LUT R16, R13, 0x7, RZ, 0xc0, !PT ;  /* 0x000000070d107812 */ /* 0x000fe200078ec0ff */
[--C-:B------:R-:W-:Y:S01]  /*0300*/  IMAD R15, R7, R13, R6.reuse ;  /* 0x0000000d070f7224 */ /* 0x100fe200078e0206 */
[----:B------:R-:W-:Y:S01]  /*0310*/  LOP3.LUT R18, R13, 0x3, RZ, 0xc0, !PT ;  /* 0x000000030d127812 */ /* 0x000fe200078ec0ff */
[----:B------:R-:W-:Y:S01]  /*0320*/  IMAD R11, R9, R11, R6 ;  /* 0x0000000b090b7224 */ /* 0x000fe200078e0206 */
[----:B------:R-:W-:Y:S01]  /*0330*/  LOP3.LUT R13, R13, 0x7ffffff8, RZ, 0xc0, !PT ;  /* 0x7ffffff80d0d7812 */ /* 0x000fe200078ec0ff */
[----:B------:R-:W-:Y:S01]  /*0340*/  UMOV UR4, URZ ;  /* 0x000000ff00047c82 */ /* 0x000fe20008000000 */
[----:B0-----:R-:W-:Y:S01]  /*0350*/  LEA R3, R3, R0, 0x18 ;  /* 0x0000000003037211 */ /* 0x001fe200078ec0ff */
[----:B------:R-:W-:-:S03]  /*0360*/  IMAD.MOV.U32 R0, RZ, RZ, RZ ;  /* 0x000000ffff007224 */ /* 0x000fc600078e00ff */
[-C--:B------:R-:W-:Y:S02]  /*0370*/  LEA R12, R12, R3.reuse, 0x2 ;  /* 0x000000030c0c7211 */ /* 0x080fe400078e10ff */
[----:B------:R-:W-:-:S03]  /*0380*/  LEA R14, R15, R3, 0x2 ;  /* 0x000000030f0e7211 */ /* 0x000fc600078e10ff */
[----:B------:R-:W-:-:S07]  /*0390*/  IMAD R15, R15, 0x4, R12 ;  /* 0x000000040f0f7824 */ /* 0x000fce00078e020c */
.L_x_6:
[----:B0-----:R-:W0:Y:S01]  /*03a0*/  LDCU UR5, c[0x0][0x3a4] ;  /* 0x00007480ff0577ac */ /* 0x001e220008000800 */
[----:B------:R-:W1:Y:S01]  /*03b0*/  LDC R17, c[0x0][0x398] ;  /* 0x0000e600ff117b82 */ /* 0x000e620000000800 */
[----:B0-----:R-:W-:Y:S01]  /*03c0*/  MOV R19, UR5 ;  /* 0x0000000500137c02 */ /* 0x001fe20008000f00 */
[----:B------:R-:W-:-:S04]  /*03d0*/  UMOV UR5, UR4 ;  /* 0x0000000400057c82 */ /* 0x000fc80008000000 */
[C---:B------:R-:W-:Y:S02]  /*03e0*/  IMAD R2, R19.reuse, UR4, R6 ;  /* 0x0000000413027c24 */ /* 0x040fe4000f8e0206 */
[----:B------:R-:W-:-:S03]  /*03f0*/  IMAD R20, R19, UR4, R7 ;  /* 0x0000000413147c24 */ /* 0x000fc6000f8e0207 */
[-C--:B-1----:R-:W-:Y:S02]  /*0400*/  ISETP.GE.AND P0, PT, R2, R17.reuse, PT ;  /* 0x000000110200720c */ /* 0x082fe40003f06270 */
[----:B------:R-:W-:-:S11]  /*0410*/  ISETP.GE.AND P1, PT, R20, R17, PT ;  /* 0x000000111400720c */ /* 0x000fd60003f26270 */
[----:B------:R-:W0:Y:S01]  /*0420*/  @!P0 LDC.64 R4, c[0x0][0x380] ;  /* 0x0000e000ff048b82 */ /* 0x000e220000000a00 */
[----:B------:R-:W-:Y:S02]  /*0430*/  @!P0 IMAD R21, R19, UR5, R11 ;  /* 0x0000000513158c24 */ /* 0x000fe4000f8e020b */
[----:B------:R-:W-:-:S05]  /*0440*/  @!P1 IMAD R23, R20, R17, R8 ;  /* 0x0000001114179224 */ /* 0x000fca00078e0208 */
[----:B------:R-:W1:Y:S01]  /*0450*/  @!P1 LDC.64 R2, c[0x0][0x388] ;  /* 0x0000e200ff029b82 */ /* 0x000e620000000a00 */
[----:B0-----:R-:W-:Y:S01]  /*0460*/  @!P0 IMAD.WIDE R4, R21, 0x4, R4 ;  /* 0x0000000415048825 */ /* 0x001fe200078e0204 */
[----:B------:R-:W-:-:S06]  /*0470*/  CS2R R20, SRZ ;  /* 0x0000000000147805 */ /* 0x000fcc000001ff00 */
[----:B------:R-:W2:Y:S01]  /*0480*/  @!P0 LDG.E R21, desc[UR8][R4.64] ;  /* 0x0000000804158981 */ /* 0x000ea2000c1e1900 */
[----:B-1----:R-:W-:-:S05]  /*0490*/  @!P1 IMAD.WIDE R2, R23, 0x4, R2 ;  /* 0x0000000417029825 */ /* 0x002fca00078e0202 */
[----:B------:R-:W3:Y:S01]  /*04a0*/  @!P1 LDG.E R20, desc[UR8][R2.64] ;  /* 0x0000000802149981 */ /* 0x000ee2000c1e1900 */
[----:B------:R-:W-:Y:S01]  /*04b0*/  ISETP.GE.AND P0, PT, R19, 0x1, PT ;  /* 0x000000011300780c */ /* 0x000fe20003f06270 */
[----:B------:R-:W-:Y:S01]  /*04c0*/  UIADD3 UR4, UPT, UPT, UR4, 0x1, URZ ;  /* 0x0000000104047890 */ /* 0x000fe2000fffe0ff */
[----:B------:R-:W-:Y:S01]  /*04d0*/  ISETP.NE.AND P1, PT, R10, UR5, PT ;  /* 0x000000050a007c0c */ /* 0x000fe2000bf25270 */
[----:B--2---:R0:W-:Y:S04]  /*04e0*/  STS [R14], R21 ;  /* 0x000000150e007388 */ /* 0x0041e80000000800 */
[----:B---3--:R0:W-:Y:S01]  /*04f0*/  STS [R15], R20 ;  /* 0x000000140f007388 */ /* 0x0081e20000000800 */
[----:B------:R-:W-:Y:S06]  /*0500*/  BAR.SYNC.DEFER_BLOCKING 0x0 ;  /* 0x0000000000007b1d */ /* 0x000fec0000010000 */
[----:B------:R-:W-:Y:S05]  /*0510*/  @!P0 BRA `(.L_x_1) ;  /* 0x00000008007c8947 */ /* 0x000fea0003800000 */
[----:B------:R-:W-:Y:S01]  /*0520*/  ISETP.GE.U32.AND P0, PT, R19, 0x8, PT ;  /* 0x000000081300780c */ /* 0x000fe20003f06070 */
[----:B------:R-:W-:-:S12]  /*0530*/  IMAD.MOV.U32 R2, RZ, RZ, RZ ;  /* 0x000000ffff027224 */ /* 0x000fd800078e00ff */
[----:B------:R-:W-:Y:S05]  /*0540*/  @!P0 BRA `(.L_x_2) ;  /* 0x00000004002c8947 */ /* 0x000fea0003800000 */
[----:B------:R-:W1:Y:S01]  /*0550*/  S2UR UR7, SR_CgaCtaId ;  /* 0x00000000000779c3 */ /* 0x000e620000008800 */
[----:B------:R-:W-:Y:S01]  /*0560*/  HFMA2 R2, -RZ, RZ, 0, 0 ;  /* 0x00000000ff027431 */ /* 0x000fe200000001ff */
[----:B------:R-:W-:-:S06]  /*0570*/  UMOV UR6, 0x400 ;  /* 0x0000040000067882 */ /* 0x000fcc0000000000 */
[----:B------:R-:W2:Y:S08]  /*0580*/  LDC R19, c[0x0][0x3a4] ;  /* 0x0000e900ff137b82 */ /* 0x000eb00000000800 */
[----:B------:R-:W3:Y:S01]  /*0590*/  LDC R17, c[0x0][0x398] ;  /* 0x0000e600ff117b82 */ /* 0x000ee20000000800 */
[----:B-1----:R-:W-:-:S12]  /*05a0*/  ULEA UR6, UR7, UR6, 0x18 ;  /* 0x0000000607067291 */ /* 0x002fd8000f8ec0ff */
.L_x_3:
[--C-:B--2---:R-:W-:Y:S02]  /*05b0*/  IMAD R4, R19, UR5, R2.reuse ;  /* 0x0000000513047c24 */ /* 0x104fe4000f8e0202 */
[----:B------:R-:W-:Y:S02]  /*05c0*/  IMAD R3, R7, R19, R2 ;  /* 0x0000001307037224 */ /* 0x000fe400078e0202 */
[C---:B------:R-:W-:Y:S01]  /*05d0*/  VIADD R24, R4.reuse, 0x3 ;  /* 0x0000000304187836 */ /* 0x040fe20000000000 */
[CC--:B---3--:R-:W-:Y:S02]  /*05e0*/  ISETP.GE.AND P3, PT, R4.reuse, R17.reuse, PT ;  /* 0x000000110400720c */ /* 0x0c8fe40003f66270 */
[----:B------:R-:W-:Y:S02]  /*05f0*/  LEA R3, R3, UR6, 0x2 ;  /* 0x0000000603037c11 */ /* 0x000fe4000f8e10ff */
[----:B------:R-:W-:Y:S02]  /*0600*/  IADD3 R22, PT, PT, R4, 0x1, RZ ;  /* 0x0000000104167810 */ /* 0x000fe40007ffe0ff */
[----:B------:R-:W-:-:S02]  /*0610*/  ISETP.GE.AND P0, PT, R24, R17, PT ;  /* 0x000000111800720c */ /* 0x000fc40003f06270 */
[----:B------:R-:W-:Y:S01]  /*0620*/  ISETP.GE.AND P4, PT, R22, R17, PT ;  /* 0x000000111600720c */ /* 0x000fe20003f86270 */
[C---:B------:R-:W-:Y:S01]  /*0630*/  VIADD R22, R4.reuse, 0x2 ;  /* 0x0000000204167836 */ /* 0x040fe20000000000 */
[----:B------:R-:W-:-:S03]  /*0640*/  IADD3 R24, PT, PT, R4, 0x5, RZ ;  /* 0x0000000504187810 */ /* 0x000fc60007ffe0ff */
[----:B------:R-:W-:Y:S01]  /*0650*/  @!P3 IMAD R5, R2, R19, R6 ;  /* 0x000000130205b224 */ /* 0x000fe200078e0206 */
[-C--:B------:R-:W-:Y:S02]  /*0660*/  ISETP.GE.AND P2, PT, R22, R17.reuse, PT ;  /* 0x000000111600720c */ /* 0x080fe40003f46270 */
[----:B------:R-:W-:Y:S01]  /*0670*/  ISETP.GE.AND P6, PT, R24, R17, PT ;  /* 0x000000111800720c */ /* 0x000fe20003fc6270 */
[----:B0-----:R-:W-:Y:S02]  /*0680*/  @!P3 IMAD R20, R5, 0x4, R12 ;  /* 0x000000040514b824 */ /* 0x001fe400078e020c */
[----:B------:R-:W-:Y:S02]  /*0690*/  @!P3 LDS R5, [R3] ;  /* 0x000000000305b984 */ /* 0x000fe40000000800 */
[CC--:B------:R-:W-:Y:S02]  /*06a0*/  @!P4 IMAD R21, R2.reuse, R19.reuse, R19 ;  /* 0x000000130215c224 */ /* 0x0c0fe400078e0213 */
[----:B------:R-:W0:Y:S03]  /*06b0*/  @!P3 LDS R20, [R20] ;  /* 0x000000001414b984 */ /* 0x000e260000000800 */
[----:B------:R-:W-:Y:S01]  /*06c0*/  @!P4 IADD3 R21, PT, PT, R21, R6, RZ ;  /* 0x000000061515c210 */ /* 0x000fe20007ffe0ff */
[C---:B------:R-:W-:Y:S01]  /*06d0*/  @!P2 VIADD R23, R2.reuse, 0x2 ;  /* 0x000000020217a836 */ /* 0x040fe20000000000 */
[----:B------:R-:W-:Y:S02]  /*06e0*/  @!P0 LDS R25, [R3+0xc] ;  /* 0x00000c0003198984 */ /* 0x000fe40000000800 */
[----:B------:R-:W-:Y:S01]  /*06f0*/  @!P4 LEA R22, R21, R12, 0x2 ;  /* 0x0000000c1516c211 */ /* 0x000fe200078e10ff */
[----:B------:R-:W-:Y:S01]  /*0700*/  @!P2 IMAD R23, R23, R19, R6 ;  /* 0x000000131717a224 */ /* 0x000fe200078e0206 */
[----:B------:R-:W-:Y:S04]  /*0710*/  @!P4 LDS R21, [R3+0x4] ;  /* 0x000004000315c984 */ /* 0x000fe80000000800 */
[----:B------:R-:W1:Y:S01]  /*0720*/  @!P4 LDS R22, [R22] ;  /* 0x000000001616c984 */ /* 0x000e620000000800 */
[----:B0-----:R-:W-:Y:S01]  /*0730*/  @!P3 FFMA R0, R5, R20, R0 ;  /* 0x000000140500b223 */ /* 0x001fe20000000000 */
[----:B------:R-:W-:Y:S01]  /*0740*/  @!P0 IADD3 R5, PT, PT, R2, 0x3, RZ ;  /* 0x0000000302058810 */ /* 0x000fe20007ffe0ff */
[----:B------:R-:W-:-:S04]  /*0750*/  @!P2 IMAD R20, R23, 0x4, R12 ;  /* 0x000000041714a824 */ /* 0x000fc800078e020c */
[----:B------:R-:W-:Y:S02]  /*0760*/  @!P0 IMAD R23, R5, R19, R6 ;  /* 0x0000001305178224 */ /* 0x000fe400078e0206 */
[----:B------:R-:W-:Y:S03]  /*0770*/  @!P2 LDS R20, [R20] ;  /* 0x000000001414a984 */ /* 0x000fe60000000800 */
[----:B------:R-:W-:Y:S01]  /*0780*/  @!P0 LEA R23, R23, R12, 0x2 ;  /* 0x0000000c17178211 */ /* 0x000fe200078e10ff */
[----:B------:R-:W0:Y:S01]  /*0790*/  @!P2 LDS R5, [R3+0x8] ;  /* 0x000008000305a984 */ /* 0x000e220000000800 */
[----:B-1----:R-:W-:Y:S01]  /*07a0*/  @!P4 FFMA R0, R21, R22, R0 ;  /* 0x000000161500c223 */ /* 0x002fe20000000000 */
[----:B------:R-:W-:-:S03]  /*07b0*/  VIADD R22, R4, 0x4 ;  /* 0x0000000404167836 */ /* 0x000fc60000000000 */
[----:B------:R-:W1:Y:S02]  /*07c0*/  @!P0 LDS R23, [R23] ;  /* 0x0000000017178984 */ /* 0x000e640000000800 */
[----:B------:R-:W-:Y:S01]  /*07d0*/  ISETP.GE.AND P5, PT, R22, R17, PT ;  /* 0x000000111600720c */ /* 0x000fe20003fa6270 */
[C---:B------:R-:W-:Y:S01]  /*07e0*/  VIADD R22, R4.reuse, 0x6 ;  /* 0x0000000604167836 */ /* 0x040fe20000000000 */
[----:B------:R-:W-:-:S04]  /*07f0*/  IADD3 R4, PT, PT, R4, 0x7, RZ ;  /* 0x0000000704047810 */ /* 0x000fc80007ffe0ff */
[-C--:B------:R-:W-:Y:S02]  /*0800*/  ISETP.GE.AND P4, PT, R22, R17.reuse, PT ;  /* 0x000000111600720c */ /* 0x080fe40003f86270 */
[----:B------:R-:W-:-:S05]  /*0810*/  ISETP.GE.AND P3, PT, R4, R17, PT ;  /* 0x000000110400720c */ /* 0x000fca0003f66270 */
[----:B------:R-:W-:-:S06]  /*0820*/  @!P5 VIADD R4, R2, 0x4 ;  /* 0x000000040204d836 */ /* 0x000fcc0000000000 */
[C---:B------:R-:W-:Y:S02]  /*0830*/  @!P4 VIADD R22, R2.reuse, 0x6 ;  /* 0x000000060216c836 */ /* 0x040fe40000000000 */
[----:B------:R-:W-:Y:S01]  /*0840*/  @!P3 LDS R27, [R3+0x1c] ;  /* 0x00001c00031bb984 */ /* 0x000fe20000000800 */
[----:B0-----:R-:W-:Y:S01]  /*0850*/  @!P2 FFMA R0, R5, R20, R0 ;  /* 0x000000140500a223 */ /* 0x001fe20000000000 */
[----:B------:R-:W-:Y:S01]  /*0860*/  @!P6 IADD3 R20, PT, PT, R2, 0x5, RZ ;  /* 0x000000050214e810 */ /* 0x000fe20007ffe0ff */
[----:B------:R-:W-:Y:S02]  /*0870*/  @!P5 IMAD R5, R4, R19, R6 ;  /* 0x000000130405d224 */ /* 0x000fe400078e0206 */
[----:B-1----:R-:W-:Y:S02]  /*0880*/  @!P0 FFMA R0, R25, R23, R0 ;  /* 0x0000001719008223 */ /* 0x002fe40000000000 */
[-CC-:B------:R-:W-:Y:S01]  /*0890*/  @!P6 IMAD R21, R20, R19.reuse, R6.reuse ;  /* 0x000000131415e224 */ /* 0x180fe200078e0206 */
[-C--:B------:R-:W-:Y:S01]  /*08a0*/  @!P5 LEA R4, R5, R12.reuse, 0x2 ;  /* 0x0000000c0504d211 */ /* 0x080fe200078e10ff */
[----:B------:R-:W-:Y:S01]  /*08b0*/  @!P3 VIADD R20, R2, 0x7 ;  /* 0x000000070214b836 */ /* 0x000fe20000000000 */
[----:B------:R-:W-:Y:S01]  /*08c0*/  @!P5 LDS R5, [R3+0x10] ;  /* 0x000010000305d984 */ /* 0x000fe20000000800 */
[-CC-:B------:R-:W-:Y:S01]  /*08d0*/  @!P4 IMAD R23, R22, R19.reuse, R6.reuse ;  /* 0x000000131617c224 */ /* 0x180fe200078e0206 */
[----:B------:R-:W-:Y:S01]  /*08e0*/  @!P6 LEA R21, R21, R12, 0x2 ;  /* 0x0000000c1515e211 */ /* 0x000fe200078e10ff */
[----:B------:R-:W-:Y:S01]  /*08f0*/  @!P3 IMAD R25, R20, R19, R6 ;  /* 0x000000131419b224 */ /* 0x000fe200078e0206 */
[----:B------:R-:W0:Y:S01]  /*0900*/  @!P5 LDS R4, [R4] ;  /* 0x000000000404d984 */ /* 0x000e220000000800 */
[----:B------:R-:W-:-:S02]  /*0910*/  IADD3 R2, PT, PT, R2, 0x8, RZ ;  /* 0x0000000802027810 */ /* 0x000fc40007ffe0ff */
[----:B------:R-:W-:Y:S01]  /*0920*/  @!P4 LEA R20, R23, R12, 0x2 ;  /* 0x0000000c1714c211 */ /* 0x000fe200078e10ff */
[----:B------:R-:W-:Y:S01]  /*0930*/  @!P6 LDS R21, [R21] ;  /* 0x000000001515e984 */ /* 0x000fe20000000800 */
[----:B------:R-:W-:Y:S01]  /*0940*/  @!P3 IMAD R22, R25, 0x4, R12 ;  /* 0x000000041916b824 */ /* 0x000fe200078e020c */
[----:B------:R-:W-:Y:S02]  /*0950*/  ISETP.NE.AND P0, PT, R2, R13, PT ;  /* 0x0000000d0200720c */ /* 0x000fe40003f05270 */
[----:B------:R-:W1:Y:S04]  /*0960*/  @!P6 LDS R23, [R3+0x14] ;  /* 0x000014000317e984 */ /* 0x000e680000000800 */
[----:B------:R-:W-:Y:S04]  /*0970*/  @!P4 LDS R20, [R20] ;  /* 0x000000001414c984 */ /* 0x000fe80000000800 */
[----:B------:R-:W2:Y:S04]  /*0980*/  @!P4 LDS R25, [R3+0x18] ;  /* 0x000018000319c984 */ /* 0x000ea80000000800 */
[----:B------:R-:W3:Y:S01]  /*0990*/  @!P3 LDS R22, [R22] ;  /* 0x000000001616b984 */ /* 0x000ee20000000800 */
[----:B0-----:R-:W-:-:S04]  /*09a0*/  @!P5 FFMA R0, R5, R4, R0 ;  /* 0x000000040500d223 */ /* 0x001fc80000000000 */
[----:B-1----:R-:W-:-:S04]  /*09b0*/  @!P6 FFMA R0, R23, R21, R0 ;  /* 0x000000151700e223 */ /* 0x002fc80000000000 */
[----:B--2---:R-:W-:-:S04]  /*09c0*/  @!P4 FFMA R0, R25, R20, R0 ;  /* 0x000000141900c223 */ /* 0x004fc80000000000 */
[----:B---3--:R-:W-:Y:S01]  /*09d0*/  @!P3 FFMA R0, R27, R22, R0 ;  /* 0x000000161b00b223 */ /* 0x008fe20000000000 */
[----:B------:R-:W-:Y:S06]  /*09e0*/  @P0 BRA `(.L_x_3) ;  /* 0xfffffff800f00947 */ /* 0x000fec000383ffff */
[----:B------:R-:W-:-:S07]  /*09f0*/  MOV R2, R13 ;  /* 0x0000000d00027202 */ /* 0x000fce0000000f00 */
.L_x_2:
[----:B------:R-:W-:-:S13]  /*0a00*/  ISETP.NE.AND P0, PT, R16, RZ, PT ;  /* 0x000000ff1000720c */ /* 0x000fda0003f05270 */
[----:B------:R-:W-:Y:S05]  /*0a10*/  @!P0 BRA `(.L_x_1) ;  /* 0x00000004003c8947 */ /* 0x000fea0003800000 */
[----:B------:R-:W-:Y:S01]  /*0a20*/  VIADD R3, R16, 0xffffffff ;  /* 0xffffffff10037836 */ /* 0x000fe20000000000 */
[----:B------:R-:W-:-:S04]  /*0a30*/  ISETP.NE.AND P5, PT, R18, RZ, PT ;  /* 0x000000ff1200720c */ /* 0x000fc80003fa5270 */
[----:B------:R-:W-:-:S13]  /*0a40*/  ISETP.GE.U32.AND P0, PT, R3, 0x3, PT ;  /* 0x000000030300780c */ /* 0x000fda0003f06070 */
[----:B------:R-:W-:Y:S05]  /*0a50*/  @!P0 BRA `(.L_x_4) ;  /* 0x0000000000948947 */ /* 0x000fea0003800000 */
[----:B------:R-:W1:Y:S01]  /*0a60*/  S2UR UR7, SR_CgaCtaId ;  /* 0x00000000000779c3 */ /* 0x000e620000008800 */
[--C-:B------:R-:W-:Y:S01]  /*0a70*/  IMAD R22, R19, UR5, R2.reuse ;  /* 0x0000000513167c24 */ /* 0x100fe2000f8e0202 */
[----:B------:R-:W-:Y:S01]  /*0a80*/  UMOV UR6, 0x400 ;  /* 0x0000040000067882 */ /* 0x000fe20000000000 */
[----:B------:R-:W-:-:S03]  /*0a90*/  IMAD R3, R7, R19, R2 ;  /* 0x0000001307037224 */ /* 0x000fc600078e0202 */
[C---:B------:R-:W-:Y:S02]  /*0aa0*/  IADD3 R4, PT, PT, R22.reuse, 0x1, RZ ;  /* 0x0000000116047810 */ /* 0x040fe40007ffe0ff */
[C---:B0-----:R-:W-:Y:S02]  /*0ab0*/  IADD3 R20, PT, PT, R22.reuse, 0x2, RZ ;  /* 0x0000000216147810 */ /* 0x041fe40007ffe0ff */
[-C--:B------:R-:W-:Y:S02]  /*0ac0*/  ISETP.GE.AND P0, PT, R22, R17.reuse, PT ;  /* 0x000000111600720c */ /* 0x080fe40003f06270 */
[-C--:B------:R-:W-:Y:S01]  /*0ad0*/  ISETP.GE.AND P2, PT, R4, R17.reuse, PT ;  /* 0x000000110400720c */ /* 0x080fe20003f46270 */
[----:B------:R-:W-:Y:S01]  /*0ae0*/  VIADD R4, R22, 0x3 ;  /* 0x0000000316047836 */ /* 0x000fe20000000000 */
[----:B------:R-:W-:-:S04]  /*0af0*/  ISETP.GE.AND P3, PT, R20, R17, PT ;  /* 0x000000111400720c */ /* 0x000fc80003f66270 */
[----:B------:R-:W-:-:S05]  /*0b00*/  ISETP.GE.AND P4, PT, R4, R17, PT ;  /* 0x000000110400720c */ /* 0x000fca0003f86270 */
[CCC-:B------:R-:W-:Y:S01]  /*0b10*/  @!P0 IMAD R5, R2.reuse, R19.reuse, R6.reuse ;  /* 0x0000001302058224 */ /* 0x1c0fe200078e0206 */
[----:B-1----:R-:W-:Y:S01]  /*0b20*/  ULEA UR6, UR7, UR6, 0x18 ;  /* 0x0000000607067291 */ /* 0x002fe2000f8ec0ff */
[CC--:B------:R-:W-:Y:S02]  /*0b30*/  @!P2 IMAD R21, R2.reuse, R19.reuse, R19 ;  /* 0x000000130215a224 */ /* 0x0c0fe400078e0213 */
[----:B------:R-:W-:Y:S02]  /*0b40*/  @!P3 IADD3 R20, PT, PT, R2, 0x2, RZ ;  /* 0x000000020214b810 */ /* 0x000fe40007ffe0ff */
[--C-:B------:R-:W-:Y:S01]  /*0b50*/  @!P2 IMAD.IADD R21, R21, 0x1, R6.reuse ;  /* 0x000000011515a824 */ /* 0x100fe200078e0206 */
[----:B------:R-:W-:Y:S02]  /*0b60*/  @!P0 LEA R4, R5, R12, 0x2 ;  /* 0x0000000c05048211 */ /* 0x000fe400078e10ff */
[----:B------:R-:W-:Y:S01]  /*0b70*/  LEA R3, R3, UR6, 0x2 ;  /* 0x0000000603037c11 */ /* 0x000fe2000f8e10ff */
[----:B------:R-:W-:Y:S01]  /*0b80*/  @!P3 IMAD R23, R20, R19, R6 ;  /* 0x000000131417b224 */ /* 0x000fe200078e0206 */
[----:B------:R-:W-:-:S02]  /*0b90*/  @!P4 IADD3 R22, PT, PT, R2, 0x3, RZ ;  /* 0x000000030216c810 */ /* 0x000fc40007ffe0ff */
[-C--:B------:R-:W-:Y:S01]  /*0ba0*/  @!P2 LEA R20, R21, R12.reuse, 0x2 ;  /* 0x0000000c1514a211 */ /* 0x080fe200078e10ff */
[----:B------:R-:W-:Y:S01]  /*0bb0*/  @!P0 LDS R5, [R3] ;  /* 0x0000000003058984 */ /* 0x000fe20000000800 */
[----:B------:R-:W-:Y:S01]  /*0bc0*/  IADD3 R2, PT, PT, R2, 0x4, RZ ;  /* 0x0000000402027810 */ /* 0x000fe20007ffe0ff */
[----:B------:R-:W-:Y:S02]  /*0bd0*/  @!P4 IMAD R25, R22, R19, R6 ;  /* 0x000000131619c224 */ /* 0x000fe400078e0206 */
[----:B------:R-:W0:Y:S01]  /*0be0*/  @!P0 LDS R4, [R4] ;  /* 0x0000000004048984 */ /* 0x000e220000000800 */
[----:B------:R-:W-:Y:S02]  /*0bf0*/  @!P3 IMAD R22, R23, 0x4, R12 ;  /* 0x000000041716b824 */ /* 0x000fe400078e020c */
[----:B------:R-:W-:Y:S01]  /*0c00*/  @!P4 LEA R24, R25, R12, 0x2 ;  /* 0x0000000c1918c211 */ /* 0x000fe200078e10ff */
[----:B------:R-:W-:Y:S04]  /*0c10*/  @!P2 LDS R21, [R3+0x4] ;  /* 0x000004000315a984 */ /* 0x000fe80000000800 */
[----:B------:R-:W1:Y:S04]  /*0c20*/  @!P2 LDS R20, [R20] ;  /* 0x000000001414a984 */ /* 0x000e680000000800 */
[----:B------:R-:W-:Y:S04]  /*0c30*/  @!P3 LDS R23, [R3+0x8] ;  /* 0x000008000317b984 */ /* 0x000fe80000000800 */
[----:B------:R-:W2:Y:S04]  /*0c40*/  @!P3 LDS R22, [R22] ;  /* 0x000000001616b984 */ /* 0x000ea80000000800 */
[----:B------:R-:W-:Y:S04]  /*0c50*/  @!P4 LDS R25, [R3+0xc] ;  /* 0x00000c000319c984 */ /* 0x000fe80000000800 */
[----:B------:R-:W3:Y:S01]  /*0c60*/  @!P4 LDS R24, [R24] ;  /* 0x000000001818c984 */ /* 0x000ee20000000800 */
[----:B0-----:R-:W-:-:S04]  /*0c70*/  @!P0 FFMA R0, R5, R4, R0 ;  /* 0x0000000405008223 */ /* 0x001fc80000000000 */
[----:B-1----:R-:W-:-:S04]  /*0c80*/  @!P2 FFMA R0, R21, R20, R0 ;  /* 0x000000141500a223 */ /* 0x002fc80000000000 */
[----:B--2---:R-:W-:-:S04]  /*0c90*/  @!P3 FFMA R0, R23, R22, R0 ;  /* 0x000000161700b223 */ /* 0x004fc80000000000 */
[----:B---3--:R-:W-:-:S07]  /*0ca0*/  @!P4 FFMA R0, R25, R24, R0 ;  /* 0x000000181900c223 */ /* 0x008fce0000000000 */
.L_x_4:
[----:B------:R-:W-:Y:S05]  /*0cb0*/  @!P5 BRA `(.L_x_1) ;  /* 0x000000000094d947 */ /* 0x000fea0003800000 */
[----:B------:R-:W-:-:S13]  /*0cc0*/  ISETP.NE.AND P0, PT, R18, 0x1, PT ;  /* 0x000000011200780c */ /* 0x000fda0003f05270 */
[----:B------:R-:W-:Y:S05]  /*0cd0*/  @!P0 BRA `(.L_x_5) ;  /* 0x0000000000548947 */ /* 0x000fea0003800000 */
[----:B------:R-:W1:Y:S01]  /*0ce0*/  S2UR UR7, SR_CgaCtaId ;  /* 0x00000000000779c3 */ /* 0x000e620000008800 */
[--C-:B0-----:R-:W-:Y:S01]  /*0cf0*/  IMAD R20, R19, UR5, R2.reuse ;  /* 0x0000000513147c24 */ /* 0x101fe2000f8e0202 */
[----:B------:R-:W-:Y:S01]  /*0d00*/  UMOV UR6, 0x400 ;  /* 0x0000040000067882 */ /* 0x000fe20000000000 */
[----:B------:R-:W-:Y:S02]  /*0d10*/  IMAD R3, R7, R19, R2 ;  /* 0x0000001307037224 */ /* 0x000fe400078e0202 */
[C---:B------:R-:W-:Y:S01]  /*0d20*/  VIADD R4, R20.reuse, 0x1 ;  /* 0x0000000114047836 */ /* 0x040fe20000000000 */
[----:B------:R-:W-:-:S04]  /*0d30*/  ISETP.GE.AND P0, PT, R20, R17, PT ;  /* 0x000000111400720c */ /* 0x000fc80003f06270 */
[----:B------:R-:W-:-:S09]  /*0d40*/  ISETP.GE.AND P2, PT, R4, R17, PT ;  /* 0x000000110400720c */ /* 0x000fd20003f46270 */
[----:B------:R-:W-:-:S04]  /*0d50*/  @!P0 IMAD R5, R2, R19, R6 ;  /* 0x0000001302058224 */ /* 0x000fc800078e0206 */
[C---:B------:R-:W-:Y:S01]  /*0d60*/  @!P2 IMAD R21, R2.reuse, R19, R19 ;  /* 0x000000130215a224 */ /* 0x040fe200078e0213 */
[----:B-1----:R-:W-:Y:S01]  /*0d70*/  ULEA UR6, UR7, UR6, 0x18 ;  /* 0x0000000607067291 */ /* 0x002fe2000f8ec0ff */
[----:B------:R-:W-:Y:S02]  /*0d80*/  @!P0 LEA R20, R5, R12, 0x2 ;  /* 0x0000000c05148211 */ /* 0x000fe400078e10ff */
[----:B------:R-:W-:Y:S02]  /*0d90*/  IADD3 R2, PT, PT, R2, 0x2, RZ ;  /* 0x0000000202027810 */ /* 0x000fe40007ffe0ff */
[----:B------:R-:W-:Y:S02]  /*0da0*/  @!P2 IADD3 R21, PT, PT, R21, R6, RZ ;  /* 0x000000061515a210 */ /* 0x000fe40007ffe0ff */
[----:B------:R-:W-:-:S03]  /*0db0*/  LEA R4, R3, UR6, 0x2 ;  /* 0x0000000603047c11 */ /* 0x000fc6000f8e10ff */
[----:B------:R-:W-:Y:S02]  /*0dc0*/  @!P2 IMAD R22, R21, 0x4, R12 ;  /* 0x000000041516a824 */ /* 0x000fe400078e020c */
[----:B------:R-:W-:Y:S04]  /*0dd0*/  @!P0 LDS R3, [R4] ;  /* 0x0000000004038984 */ /* 0x000fe80000000800 */
[----:B------:R-:W0:Y:S04]  /*0de0*/  @!P0 LDS R21, [R20] ;  /* 0x0000000014158984 */ /* 0x000e280000000800 */
[----:B------:R-:W-:Y:S04]  /*0df0*/  @!P2 LDS R5, [R4+0x4] ;  /* 0x000004000405a984 */ /* 0x000fe80000000800 */
[----:B------:R-:W1:Y:S01]  /*0e00*/  @!P2 LDS R23, [R22] ;  /* 0x000000001617a984 */ /* 0x000e620000000800 */
[----:B0-----:R-:W-:-:S04]  /*0e10*/  @!P0 FFMA R0, R21, R3, R0 ;  /* 0x0000000315008223 */ /* 0x001fc80000000000 */
[----:B-1----:R-:W-:-:S07]  /*0e20*/  @!P2 FFMA R0, R23, R5, R0 ;  /* 0x000000051700a223 */ /* 0x002fce0000000000 */
.L_x_5:
[C---:B------:R-:W-:Y:S01]  /*0e30*/  IMAD R4, R19.reuse, UR5, R2 ;  /* 0x0000000513047c24 */ /* 0x040fe2000f8e0202 */
[----:B------:R-:W-:-:S04]  /*0e40*/  LOP3.LUT P0, RZ, R19, 0x1, RZ, 0xc0, !PT ;  /* 0x0000000113ff7812 */ /* 0x000fc8000780c0ff */
[----:B------:R-:W-:-:S13]  /*0e50*/  ISETP.GE.OR P0, PT, R4, R17, !P0 ;  /* 0x000000110400720c */ /* 0x000fda0004706670 */
[----:B------:R-:W-:Y:S05]  /*0e60*/  @P0 BRA `(.L_x_1) ;  /* 0x0000000000280947 */ /* 0x000fea0003800000 */
[----:B------:R-:W1:Y:S01]  /*0e70*/  S2UR UR6, SR_CgaCtaId ;  /* 0x00000000000679c3 */ /* 0x000e620000008800 */
[----:B------:R-:W-:Y:S01]  /*0e80*/  UMOV UR5, 0x400 ;  /* 0x0000040000057882 */ /* 0x000fe20000000000 */
[-C--:B------:R-:W-:Y:S02]  /*0e90*/  IMAD R3, R2, R19.reuse, R6 ;  /* 0x0000001302037224 */ /* 0x080fe400078e0206 */
[----:B------:R-:W-:-:S03]  /*0ea0*/  IMAD R19, R7, R19, R2 ;  /* 0x0000001307137224 */ /* 0x000fc600078e0202 */
[----:B------:R-:W-:-:S06]  /*0eb0*/  LEA R3, R3, R12, 0x2 ;  /* 0x0000000c03037211 */ /* 0x000fcc00078e10ff */
[----:B------:R-:W-:Y:S01]  /*0ec0*/  LDS R3, [R3] ;  /* 0x0000000003037984 */ /* 0x000fe20000000800 */
[----:B-1----:R-:W-:-:S06]  /*0ed0*/  ULEA UR5, UR6, UR5, 0x18 ;  /* 0x0000000506057291 */ /* 0x002fcc000f8ec0ff */
[----:B------:R-:W-:-:S06]  /*0ee0*/  LEA R19, R19, UR5, 0x2 ;  /* 0x0000000513137c11 */ /* 0x000fcc000f8e10ff */
[----:B------:R-:W1:Y:S02]  /*0ef0*/  LDS R19, [R19] ;  /* 0x0000000013137984 */ /* 0x000e640000000800 */
[----:B-1----:R-:W-:-:S07]  /*0f00*/  FFMA R0, R19, R3, R0 ;  /* 0x0000000313007223 */ /* 0x002fce0000000000 */
.L_x_1:
[----:B------:R-:W-:Y:S06]  /*0f10*/  BAR.SYNC.DEFER_BLOCKING 0x0 ;  /* 0x0000000000007b1d */ /* 0x000fec0000010000 */
[----:B------:R-:W-:Y:S05]  /*0f20*/  @P1 BRA `(.L_x_6) ;  /* 0xfffffff4001c1947 */ /* 0x000fea000383ffff */
.L_x_0:
[----:B------:R-:W1:Y:S01]  /*0f30*/  LDC.64 R2, c[0x0][0x390] ;  /* 0x0000e400ff027b82 */ /* 0x000e620000000a00 */
[----:B------:R-:W2:Y:S02]  /*0f40*/  LDCU UR4, c[0x0][0x3a0] ;  /* 0x00007400ff0477ac */ /* 0x000ea40008000800 */
[----:B--2---:R-:W-:-:S04]  /*0f50*/  IMAD R9, R9, UR4, R8 ;  /* 0x0000000409097c24 */ /* 0x004fc8000f8e0208 */
[----:B-1----:R-:W-:-:S05]  /*0f60*/  IMAD.WIDE R2, R9, 0x4, R2 ;  /* 0x0000000409027825 */ /* 0x002fca00078e0202 */
[----:B------:R-:W-:Y:S01]  /*0f70*/  STG.E desc[UR8][R2.64], R0 ;  /* 0x0000000002007986 */ /* 0x000fe2000c101908 */
[----:B------:R-:W-:Y:S05]  /*0f80*/  EXIT ;  /* 0x000000000000794d */ /* 0x000fea0003800000 */
.L_x_7:
[----:B------:R-:W-:-:S00]  /*0f90*/  BRA `(.L_x_7) ;  /* 0xfffffffc00fc7947 */ /* 0x000fc0000383ffff */
[----:B------:R-:W-:-:S00]  /*0fa0*/  NOP ;  /* 0x0000000000007918 */ /* 0x000fc00000000000 */
        /* <DEDUP_REMOVED lines=13> */
.L_x_8:


//--------------------- .nv.shared._Z15MatrixMul_TiledPfS_S_iiii --------------------------
	.section	.nv.shared._Z15MatrixMul_TiledPfS_S_iiii,"aw",@nobits
	.sectionflags	@""
	.align	16
	.zero		1024


//--------------------- .nv.shared.reserved.0     --------------------------
	.section	.nv.shared.reserved.0,"aw",@nobits
	.weak		__nv_reservedSMEM_offset_0_alias
	.size		__nv_reservedSMEM_offset_0_alias, 0, 64
	.other		__nv_reservedSMEM_offset_0_alias,@"STO_CUDA_RESERVED_SHARED STV_DEFAULT"
__nv_reservedSMEM_offset_0_alias:
	.zero		0
	.zero		64


//--------------------- .nv.constant0._Z15MatrixMul_TiledPfS_S_iiii --------------------------
	.section	.nv.constant0._Z15MatrixMul_TiledPfS_S_iiii,"a",@progbits
	.sectionflags	@""
	.align	4
.nv.constant0._Z15MatrixMul_TiledPfS_S_iiii:
	.zero		936


//--------------------- SYMBOLS --------------------------

	.type		.nv.reservedSmem.offset0,@object
	.size		.nv.reservedSmem.offset0,0x4
	.type		.nv.reservedSmem.cap,@object
	.size		.nv.reservedSmem.cap,0x4
